//
// Generated by NVIDIA NVVM Compiler
//
// Compiler Build ID: CL-36424714
// Cuda compilation tools, release 13.0, V13.0.88
// Based on NVVM 20.0.0
//

.version 9.0
.target sm_100
.address_size 64

	// .globl	_Z3addPiS_S_
.extern .func  (.param .b32 func_retval0) vprintf
(
	.param .b64 vprintf_param_0,
	.param .b64 vprintf_param_1
)
;
.global .align 1 .b8 $str[4] = {37, 100, 9};

.visible .entry _Z3addPiS_S_(
	.param .u64 .ptr .align 1 _Z3addPiS_S__param_0,
	.param .u64 .ptr .align 1 _Z3addPiS_S__param_1,
	.param .u64 .ptr .align 1 _Z3addPiS_S__param_2
)
{
	.local .align 8 .b8 	__local_depot0[8];
	.reg .b64 	%SP;
	.reg .b64 	%SPL;
	.reg .b32 	%r<8>;
	.reg .b64 	%rd<15>;

	mov.u64 	%SPL, __local_depot0;
	cvta.local.u64 	%SP, %SPL;
	ld.param.u64 	%rd1, [_Z3addPiS_S__param_0];
	ld.param.u64 	%rd2, [_Z3addPiS_S__param_1];
	ld.param.u64 	%rd3, [_Z3addPiS_S__param_2];
	cvta.to.global.u64 	%rd4, %rd3;
	cvta.to.global.u64 	%rd5, %rd2;
	cvta.to.global.u64 	%rd6, %rd1;
	add.u64 	%rd7, %SP, 0;
	add.u64 	%rd8, %SPL, 0;
	mov.u32 	%r1, %tid.x;
	mul.wide.u32 	%rd9, %r1, 4;
	add.s64 	%rd10, %rd6, %rd9;
	ld.global.u32 	%r2, [%rd10];
	add.s64 	%rd11, %rd5, %rd9;
	ld.global.u32 	%r3, [%rd11];
	add.s32 	%r4, %r3, %r2;
	add.s64 	%rd12, %rd4, %rd9;
	st.global.u32 	[%rd12], %r4;
	mov.u32 	%r5, %ctaid.x;
	st.local.u32 	[%rd8], %r5;
	mov.u64 	%rd13, $str;
	cvta.global.u64 	%rd14, %rd13;
	{ // callseq 0, 0
	.param .b64 param0;
	st.param.b64 	[param0], %rd14;
	.param .b64 param1;
	st.param.b64 	[param1], %rd7;
	.param .b32 retval0;
	call.uni (retval0), 
	vprintf, 
	(
	param0, 
	param1
	);
	ld.param.b32 	%r6, [retval0];
	} // callseq 0
	ret;

}


// ===== COMPILED SASS (sm_100) =====

	.target	sm_100

	.elftype	@"ET_EXEC"


//--------------------- .note.nv.tkinfo           --------------------------
	.section	.note.nv.tkinfo,"",@"SHT_NOTE"
	.sectionflags	@"SHF_NOTE_NV_TKINFO"
	.tkinfo
        /*0018*/ 	.word	0x00000002
        /*0030*/ 	.string	""
        /*0030*/ 	.string	"ptxas"
        /*0030*/ 	.string	"Cuda compilation tools, release 13.0, V13.0.88"
        /*0030*/ 	.string	"Build cuda_13.0.r13.0/compiler.36424714_0"
        /*0030*/ 	.string	"-arch sm_100 -m 64 "



//--------------------- .note.nv.cuinfo           --------------------------
	.section	.note.nv.cuinfo,"",@"SHT_NOTE"
	.sectionflags	@"SHF_NOTE_NV_CUINFO"
        /*0018*/ 	.short	0x0002
        /*001a*/ 	.short	0x0064
        /*001c*/ 	.short	0x0082
	.zero		2


//--------------------- .nv.info                  --------------------------
	.section	.nv.info,"",@"SHT_CUDA_INFO"
	.align	4


	//----- nvinfo : EIATTR_REGCOUNT
	.align		4
        /*0000*/ 	.byte	0x04, 0x2f
        /*0002*/ 	.short	(.L_2 - .L_1)
	.align		4
.L_1:
        /*0004*/ 	.word	index@(_Z3addPiS_S_)
        /*0008*/ 	.word	0x00000018


	//----- nvinfo : EIATTR_FRAME_SIZE
	.align		4
.L_2:
        /*000c*/ 	.byte	0x04, 0x11
        /*000e*/ 	.short	(.L_4 - .L_3)
	.align		4
.L_3:
        /*0010*/ 	.word	index@(_Z3addPiS_S_)
        /*0014*/ 	.word	0x00000008


	//----- nvinfo : EIATTR_MIN_STACK_SIZE
	.align		4
.L_4:
        /*0018*/ 	.byte	0x04, 0x12
        /*001a*/ 	.short	(.L_6 - .L_5)
	.align		4
.L_5:
        /*001c*/ 	.word	index@(_Z3addPiS_S_)
        /*0020*/ 	.word	0x00000008
.L_6:


//--------------------- .nv.compat                --------------------------
	.section	.nv.compat,"",@"SHT_CUDA_COMPAT_INFO"
	.align	4
        /*0000*/ 	.byte	0x02, 0x09, 0x00, 0x00, 0x02, 0x02, 0x01, 0x00, 0x02, 0x05, 0x05, 0x00, 0x03, 0x07, 0x01, 0x01
        /*0010*/ 	.byte	0x02, 0x03, 0x00, 0x00, 0x02, 0x06, 0x01, 0x00, 0x04, 0x0b, 0x08, 0x00, 0x09, 0x00, 0x00, 0x00
        /*0020*/ 	.byte	0x00, 0x00, 0x00, 0x00


//--------------------- .nv.info._Z3addPiS_S_     --------------------------
	.section	.nv.info._Z3addPiS_S_,"",@"SHT_CUDA_INFO"
	.sectionflags	@""
	.align	4


	//----- nvinfo : EIATTR_CUDA_API_VERSION
	.align		4
        /*0000*/ 	.byte	0x04, 0x37
        /*0002*/ 	.short	(.L_8 - .L_7)
.L_7:
        /*0004*/ 	.word	0x00000082


	//----- nvinfo : EIATTR_KPARAM_INFO
	.align		4
.L_8:
        /*0008*/ 	.byte	0x04, 0x17
        /*000a*/ 	.short	(.L_10 - .L_9)
.L_9:
        /*000c*/ 	.word	0x00000000
        /*0010*/ 	.short	0x0002
        /*0012*/ 	.short	0x0010
        /*0014*/ 	.byte	0x00, 0xf5, 0x21, 0x00


	//----- nvinfo : EIATTR_KPARAM_INFO
	.align		4
.L_10:
        /*0018*/ 	.byte	0x04, 0x17
        /*001a*/ 	.short	(.L_12 - .L_11)
.L_11:
        /*001c*/ 	.word	0x00000000
        /*0020*/ 	.short	0x0001
        /*0022*/ 	.short	0x0008
        /*0024*/ 	.byte	0x00, 0xf5, 0x21, 0x00


	//----- nvinfo : EIATTR_KPARAM_INFO
	.align		4
.L_12:
        /*0028*/ 	.byte	0x04, 0x17
        /*002a*/ 	.short	(.L_14 - .L_13)
.L_13:
        /*002c*/ 	.word	0x00000000
        /*0030*/ 	.short	0x0000
        /*0032*/ 	.short	0x0000
        /*0034*/ 	.byte	0x00, 0xf5, 0x21, 0x00


	//----- nvinfo : EIATTR_SPARSE_MMA_MASK
	.align		4
.L_14:
        /*0038*/ 	.byte	0x03, 0x50
        /*003a*/ 	.short	0x0000


	//----- nvinfo : EIATTR_MAXREG_COUNT
	.align		4
        /*003c*/ 	.byte	0x03, 0x1b
        /*003e*/ 	.short	0x00ff


	//----- nvinfo : EIATTR_EXTERNS
	.align		4
        /*0040*/ 	.byte	0x04, 0x0f
        /*0042*/ 	.short	(.L_16 - .L_15)


	//   ....[0]....
	.align		4
.L_15:
        /*0044*/ 	.word	index@(vprintf)


	//----- nvinfo : EIATTR_MERCURY_ISA_VERSION
	.align		4
.L_16:
        /*0048*/ 	.byte	0x03, 0x5f
        /*004a*/ 	.short	0x0101


	//----- nvinfo : EIATTR_VRC_CTA_INIT_COUNT
	.align		4
        /*004c*/ 	.byte	0x02, 0x4a
	.zero		1
	.zero		1


	//----- nvinfo : EIATTR_SYSCALL_OFFSETS
	.align		4
        /*0050*/ 	.byte	0x04, 0x46
        /*0052*/ 	.short	(.L_18 - .L_17)


	//   ....[0]....
.L_17:
        /*0054*/ 	.word	0x000001a0


	//----- nvinfo : EIATTR_EXIT_INSTR_OFFSETS
	.align		4
.L_18:
        /*0058*/ 	.byte	0x04, 0x1c
        /*005a*/ 	.short	(.L_20 - .L_19)


	//   ....[0]....
.L_19:
        /*005c*/ 	.word	0x000001b0


	//----- nvinfo : EIATTR_CBANK_PARAM_SIZE
	.align		4
.L_20:
        /*0060*/ 	.byte	0x03, 0x19
        /*0062*/ 	.short	0x0018


	//----- nvinfo : EIATTR_PARAM_CBANK
	.align		4
        /*0064*/ 	.byte	0x04, 0x0a
        /*0066*/ 	.short	(.L_22 - .L_21)
	.align		4
.L_21:
        /*0068*/ 	.word	index@(.nv.constant0._Z3addPiS_S_)
        /*006c*/ 	.short	0x0380
        /*006e*/ 	.short	0x0018


	//----- nvinfo : EIATTR_SW_WAR
	.align		4
.L_22:
        /*0070*/ 	.byte	0x04, 0x36
        /*0072*/ 	.short	(.L_24 - .L_23)
.L_23:
        /*0074*/ 	.word	0x00000008
.L_24:


//--------------------- .nv.callgraph             --------------------------
	.section	.nv.callgraph,"",@"SHT_CUDA_CALLGRAPH"
	.align	4
	.sectionentsize	8
	.align		4
        /*0000*/ 	.word	0x00000000
	.align		4
        /*0004*/ 	.word	0xffffffff
	.align		4
        /*0008*/ 	.word	index@(_Z3addPiS_S_)
	.align		4
        /*000c*/ 	.word	index@(vprintf)
	.align		4
        /*0010*/ 	.word	0x00000000
	.align		4
        /*0014*/ 	.word	0xfffffffe
	.align		4
        /*0018*/ 	.word	0x00000000
	.align		4
        /*001c*/ 	.word	0xfffffffd
	.align		4
        /*0020*/ 	.word	0x00000000
	.align		4
        /*0024*/ 	.word	0xfffffffc


//--------------------- .nv.constant4             --------------------------
	.section	.nv.constant4,"a",@progbits
	.align	8
	.align		8
.nv.constant4:
        /*0000*/ 	.dword	vprintf
	.align		8
        /*0008*/ 	.dword	$str


//--------------------- .text._Z3addPiS_S_        --------------------------
	.section	.text._Z3addPiS_S_,"ax",@progbits
	.align	128
        .global         _Z3addPiS_S_
        .type           _Z3addPiS_S_,@function
        .size           _Z3addPiS_S_,(.L_x_2 - _Z3addPiS_S_)
        .other          _Z3addPiS_S_,@"STO_CUDA_ENTRY STV_DEFAULT"
_Z3addPiS_S_:
.text._Z3addPiS_S_:
[----:B------:R-:W0:Y:S01]  /*0000*/  LDC R1, c[0x0][0x37c] ;  /* 0x0000df00ff017b82 */ /* 0x000e220000000800 */
[----:B------:R-:W1:Y:S07]  /*0010*/  S2R R9, SR_TID.X ;  /* 0x0000000000097919 */ /* 0x000e6e0000002100 */
[----:B------:R-:W1:Y:S01]  /*0020*/  LDC.64 R6, c[0x0][0x388] ;  /* 0x0000e200ff067b82 */ /* 0x000e620000000a00 */
[----:B------:R-:W2:Y:S01]  /*0030*/  LDCU.64 UR4, c[0x0][0x358] ;  /* 0x00006b00ff0477ac */ /* 0x000ea20008000a00 */
[----:B0-----:R-:W-:-:S06]  /*0040*/  IADD3 R1, PT, PT, R1, -0x8, RZ ;  /* 0xfffffff801017810 */ /* 0x001fcc0007ffe0ff */
[----:B------:R-:W0:Y:S01]  /*0050*/  LDC.64 R4, c[0x0][0x380] ;  /* 0x0000e000ff047b82 */ /* 0x000e220000000a00 */
[----:B------:R-:W3:Y:S07]  /*0060*/  S2R R10, SR_CTAID.X ;  /* 0x00000000000a7919 */ /* 0x000eee0000002500 */
[----:B------:R-:W4:Y:S01]  /*0070*/  LDC.64 R2, c[0x0][0x390] ;  /* 0x0000e400ff027b82 */ /* 0x000f220000000a00 */
[----:B------:R-:W5:Y:S01]  /*0080*/  LDCU UR6, c[0x0][0x2f8] ;  /* 0x00005f00ff0677ac */ /* 0x000f620008000800 */
[----:B------:R-:W5:Y:S01]  /*0090*/  LDCU.64 UR8, c[0x4][0x8] ;  /* 0x01000100ff0877ac */ /* 0x000f620008000a00 */
[----:B-1----:R-:W-:-:S04]  /*00a0*/  IMAD.WIDE.U32 R6, R9, 0x4, R6 ;  /* 0x0000000409067825 */ /* 0x002fc800078e0006 */
[C---:B0-----:R-:W-:Y:S02]  /*00b0*/  IMAD.WIDE.U32 R4, R9.reuse, 0x4, R4 ;  /* 0x0000000409047825 */ /* 0x041fe400078e0004 */
[----:B--2---:R5:W2:Y:S04]  /*00c0*/  LDG.E R7, desc[UR4][R6.64] ;  /* 0x0000000406077981 */ /* 0x004aa8000c1e1900 */
[----:B------:R0:W2:Y:S01]  /*00d0*/  LDG.E R0, desc[UR4][R4.64] ;  /* 0x0000000404007981 */ /* 0x0000a2000c1e1900 */
[----:B------:R-:W-:Y:S01]  /*00e0*/  MOV R8, 0x0 ;  /* 0x0000000000087802 */ /* 0x000fe20000000f00 */
[----:B----4-:R-:W-:Y:S02]  /*00f0*/  IMAD.WIDE.U32 R2, R9, 0x4, R2 ;  /* 0x0000000409027825 */ /* 0x010fe400078e0002 */
[----:B---3--:R1:W-:Y:S03]  /*0100*/  STL [R1], R10 ;  /* 0x0000000a01007387 */ /* 0x0083e60000100800 */
[----:B------:R-:W3:Y:S01]  /*0110*/  LDC.64 R8, c[0x4][R8] ;  /* 0x0100000008087b82 */ /* 0x000ee20000000a00 */
[----:B-----5:R-:W-:Y:S01]  /*0120*/  IADD3 R6, P0, PT, R1, UR6, RZ ;  /* 0x0000000601067c10 */ /* 0x020fe2000ff1e0ff */
[----:B0-----:R-:W-:Y:S01]  /*0130*/  IMAD.U32 R4, RZ, RZ, UR8 ;  /* 0x00000008ff047e24 */ /* 0x001fe2000f8e00ff */
[----:B------:R-:W-:-:S02]  /*0140*/  MOV R5, UR9 ;  /* 0x0000000900057c02 */ /* 0x000fc40008000f00 */
[----:B--2---:R-:W-:-:S05]  /*0150*/  IADD3 R0, PT, PT, R0, R7, RZ ;  /* 0x0000000700007210 */ /* 0x004fca0007ffe0ff */
[----:B------:R1:W-:Y:S01]  /*0160*/  STG.E desc[UR4][R2.64], R0 ;  /* 0x0000000002007986 */ /* 0x0003e2000c101904 */
[----:B------:R-:W0:Y:S02]  /*0170*/  LDCU UR4, c[0x0][0x2fc] ;  /* 0x00005f80ff0477ac */ /* 0x000e240008000800 */
[----:B01-3--:R-:W-:-:S07]  /*0180*/  IMAD.X R7, RZ, RZ, UR4, P0 ;  /* 0x00000004ff077e24 */ /* 0x00bfce00080e06ff */
[----:B------:R-:W-:-:S07]  /*0190*/  LEPC R20, `(.L_x_0) ;  /* 0x000000001014794e */ /* 0x000fce0000000000 */
[----:B------:R-:W-:Y:S05]  /*01a0*/  CALL.ABS.NOINC R8 ;  /* 0x0000000008007343 */ /* 0x000fea0003c00000 */
.L_x_0:
[----:B------:R-:W-:Y:S05]  /*01b0*/  EXIT ;  /* 0x000000000000794d */ /* 0x000fea0003800000 */
.L_x_1:
[----:B------:R-:W-:-:S00]  /*01c0*/  BRA `(.L_x_1) ;  /* 0xfffffffc00fc7947 */ /* 0x000fc0000383ffff */
[----:B------:R-:W-:-:S00]  /*01d0*/  NOP ;  /* 0x0000000000007918 */ /* 0x000fc00000000000 */
        /* <DEDUP_REMOVED lines=10> */
.L_x_2:


//--------------------- .nv.global.init           --------------------------
	.section	.nv.global.init,"aw",@progbits
.nv.global.init:
	.type		$str,@object
	.size		$str,(.L_0 - $str)
$str:
        /*0000*/ 	.byte	0x25, 0x64, 0x09, 0x00
.L_0:


//--------------------- .nv.shared.reserved.0     --------------------------
	.section	.nv.shared.reserved.0,"aw",@nobits
	.weak		__nv_reservedSMEM_offset_0_alias
	.size		__nv_reservedSMEM_offset_0_alias, 0, 64
	.other		__nv_reservedSMEM_offset_0_alias,@"STO_CUDA_RESERVED_SHARED STV_DEFAULT"
__nv_reservedSMEM_offset_0_alias:
	.zero		0
	.zero		64


//--------------------- .nv.constant0._Z3addPiS_S_ --------------------------
	.section	.nv.constant0._Z3addPiS_S_,"a",@progbits
	.sectionflags	@""
	.align	4
.nv.constant0._Z3addPiS_S_:
	.zero		920


//--------------------- SYMBOLS --------------------------

	.type		.nv.reservedSmem.offset0,@object
	.size		.nv.reservedSmem.offset0,0x4
	.type		vprintf,@function
